//
// Generated by NVIDIA NVVM Compiler
//
// Compiler Build ID: CL-36424714
// Cuda compilation tools, release 13.0, V13.0.88
// Based on NVVM 20.0.0
//

.version 9.0
.target sm_100
.address_size 64

	// .globl	_Z12helloFromGPUv
.extern .func  (.param .b32 func_retval0) vprintf
(
	.param .b64 vprintf_param_0,
	.param .b64 vprintf_param_1
)
;
.global .align 1 .b8 $str[31] = {72, 101, 108, 108, 111, 32, 102, 114, 111, 109, 32, 71, 80, 85, 33, 32, 84, 104, 114, 101, 97, 100, 32, 73, 68, 58, 32, 37, 100, 10};

.visible .entry _Z12helloFromGPUv()
{
	.local .align 8 .b8 	__local_depot0[8];
	.reg .b64 	%SP;
	.reg .b64 	%SPL;
	.reg .b32 	%r<4>;
	.reg .b64 	%rd<5>;

	mov.u64 	%SPL, __local_depot0;
	cvta.local.u64 	%SP, %SPL;
	add.u64 	%rd1, %SP, 0;
	add.u64 	%rd2, %SPL, 0;
	mov.u32 	%r1, %tid.x;
	st.local.u32 	[%rd2], %r1;
	mov.u64 	%rd3, $str;
	cvta.global.u64 	%rd4, %rd3;
	{ // callseq 0, 0
	.param .b64 param0;
	st.param.b64 	[param0], %rd4;
	.param .b64 param1;
	st.param.b64 	[param1], %rd1;
	.param .b32 retval0;
	call.uni (retval0), 
	vprintf, 
	(
	param0, 
	param1
	);
	ld.param.b32 	%r2, [retval0];
	} // callseq 0
	ret;

}


// ===== COMPILED SASS (sm_100) =====

	.target	sm_100

	.elftype	@"ET_EXEC"


//--------------------- .note.nv.tkinfo           --------------------------
	.section	.note.nv.tkinfo,"",@"SHT_NOTE"
	.sectionflags	@"SHF_NOTE_NV_TKINFO"
	.tkinfo
        /*0018*/ 	.word	0x00000002
        /*0030*/ 	.string	""
        /*0030*/ 	.string	"ptxas"
        /*0030*/ 	.string	"Cuda compilation tools, release 13.0, V13.0.88"
        /*0030*/ 	.string	"Build cuda_13.0.r13.0/compiler.36424714_0"
        /*0030*/ 	.string	"-arch sm_100 -m 64 "



//--------------------- .note.nv.cuinfo           --------------------------
	.section	.note.nv.cuinfo,"",@"SHT_NOTE"
	.sectionflags	@"SHF_NOTE_NV_CUINFO"
        /*0018*/ 	.short	0x0002
        /*001a*/ 	.short	0x0064
        /*001c*/ 	.short	0x0082
	.zero		2


//--------------------- .nv.info                  --------------------------
	.section	.nv.info,"",@"SHT_CUDA_INFO"
	.align	4


	//----- nvinfo : EIATTR_REGCOUNT
	.align		4
        /*0000*/ 	.byte	0x04, 0x2f
        /*0002*/ 	.short	(.L_2 - .L_1)
	.align		4
.L_1:
        /*0004*/ 	.word	index@(_Z12helloFromGPUv)
        /*0008*/ 	.word	0x00000018


	//----- nvinfo : EIATTR_FRAME_SIZE
	.align		4
.L_2:
        /*000c*/ 	.byte	0x04, 0x11
        /*000e*/ 	.short	(.L_4 - .L_3)
	.align		4
.L_3:
        /*0010*/ 	.word	index@(_Z12helloFromGPUv)
        /*0014*/ 	.word	0x00000008


	//----- nvinfo : EIATTR_MIN_STACK_SIZE
	.align		4
.L_4:
        /*0018*/ 	.byte	0x04, 0x12
        /*001a*/ 	.short	(.L_6 - .L_5)
	.align		4
.L_5:
        /*001c*/ 	.word	index@(_Z12helloFromGPUv)
        /*0020*/ 	.word	0x00000008
.L_6:


//--------------------- .nv.compat                --------------------------
	.section	.nv.compat,"",@"SHT_CUDA_COMPAT_INFO"
	.align	4
        /*0000*/ 	.byte	0x02, 0x09, 0x00, 0x00, 0x02, 0x02, 0x01, 0x00, 0x02, 0x05, 0x05, 0x00, 0x03, 0x07, 0x01, 0x01
        /*0010*/ 	.byte	0x02, 0x03, 0x00, 0x00, 0x02, 0x06, 0x01, 0x00, 0x04, 0x0b, 0x08, 0x00, 0x09, 0x00, 0x00, 0x00
        /*0020*/ 	.byte	0x00, 0x00, 0x00, 0x00


//--------------------- .nv.info._Z12helloFromGPUv --------------------------
	.section	.nv.info._Z12helloFromGPUv,"",@"SHT_CUDA_INFO"
	.sectionflags	@""
	.align	4


	//----- nvinfo : EIATTR_CUDA_API_VERSION
	.align		4
        /*0000*/ 	.byte	0x04, 0x37
        /*0002*/ 	.short	(.L_8 - .L_7)
.L_7:
        /*0004*/ 	.word	0x00000082


	//----- nvinfo : EIATTR_SPARSE_MMA_MASK
	.align		4
.L_8:
        /*0008*/ 	.byte	0x03, 0x50
        /*000a*/ 	.short	0x0000


	//----- nvinfo : EIATTR_MAXREG_COUNT
	.align		4
        /*000c*/ 	.byte	0x03, 0x1b
        /*000e*/ 	.short	0x00ff


	//----- nvinfo : EIATTR_EXTERNS
	.align		4
        /*0010*/ 	.byte	0x04, 0x0f
        /*0012*/ 	.short	(.L_10 - .L_9)


	//   ....[0]....
	.align		4
.L_9:
        /*0014*/ 	.word	index@(vprintf)


	//----- nvinfo : EIATTR_MERCURY_ISA_VERSION
	.align		4
.L_10:
        /*0018*/ 	.byte	0x03, 0x5f
        /*001a*/ 	.short	0x0101


	//----- nvinfo : EIATTR_VRC_CTA_INIT_COUNT
	.align		4
        /*001c*/ 	.byte	0x02, 0x4a
	.zero		1
	.zero		1


	//----- nvinfo : EIATTR_SYSCALL_OFFSETS
	.align		4
        /*0020*/ 	.byte	0x04, 0x46
        /*0022*/ 	.short	(.L_12 - .L_11)


	//   ....[0]....
.L_11:
        /*0024*/ 	.word	0x000000e0


	//----- nvinfo : EIATTR_EXIT_INSTR_OFFSETS
	.align		4
.L_12:
        /*0028*/ 	.byte	0x04, 0x1c
        /*002a*/ 	.short	(.L_14 - .L_13)


	//   ....[0]....
.L_13:
        /*002c*/ 	.word	0x000000f0


	//----- nvinfo : EIATTR_SW_WAR
	.align		4
.L_14:
        /*0030*/ 	.byte	0x04, 0x36
        /*0032*/ 	.short	(.L_16 - .L_15)
.L_15:
        /*0034*/ 	.word	0x00000008
.L_16:


//--------------------- .nv.callgraph             --------------------------
	.section	.nv.callgraph,"",@"SHT_CUDA_CALLGRAPH"
	.align	4
	.sectionentsize	8
	.align		4
        /*0000*/ 	.word	0x00000000
	.align		4
        /*0004*/ 	.word	0xffffffff
	.align		4
        /*0008*/ 	.word	index@(_Z12helloFromGPUv)
	.align		4
        /*000c*/ 	.word	index@(vprintf)
	.align		4
        /*0010*/ 	.word	0x00000000
	.align		4
        /*0014*/ 	.word	0xfffffffe
	.align		4
        /*0018*/ 	.word	0x00000000
	.align		4
        /*001c*/ 	.word	0xfffffffd
	.align		4
        /*0020*/ 	.word	0x00000000
	.align		4
        /*0024*/ 	.word	0xfffffffc


//--------------------- .nv.constant4             --------------------------
	.section	.nv.constant4,"a",@progbits
	.align	8
	.align		8
.nv.constant4:
        /*0000*/ 	.dword	vprintf
	.align		8
        /*0008*/ 	.dword	$str


//--------------------- .text._Z12helloFromGPUv   --------------------------
	.section	.text._Z12helloFromGPUv,"ax",@progbits
	.align	128
        .global         _Z12helloFromGPUv
        .type           _Z12helloFromGPUv,@function
        .size           _Z12helloFromGPUv,(.L_x_2 - _Z12helloFromGPUv)
        .other          _Z12helloFromGPUv,@"STO_CUDA_ENTRY STV_DEFAULT"
_Z12helloFromGPUv:
.text._Z12helloFromGPUv:
[----:B------:R-:W0:Y:S01]  /*0000*/  LDC R1, c[0x0][0x37c] ;  /* 0x0000df00ff017b82 */ /* 0x000e220000000800 */
[----:B------:R-:W1:Y:S01]  /*0010*/  S2R R8, SR_TID.X ;  /* 0x0000000000087919 */ /* 0x000e620000002100 */
[----:B0-----:R-:W-:Y:S01]  /*0020*/  VIADD R1, R1, 0xfffffff8 ;  /* 0xfffffff801017836 */ /* 0x001fe20000000000 */
[----:B------:R-:W-:Y:S01]  /*0030*/  MOV R0, 0x0 ;  /* 0x0000000000007802 */ /* 0x000fe20000000f00 */
[----:B------:R-:W0:Y:S04]  /*0040*/  LDCU UR4, c[0x0][0x2f8] ;  /* 0x00005f00ff0477ac */ /* 0x000e280008000800 */
[----:B------:R2:W3:Y:S01]  /*0050*/  LDC.64 R2, c[0x4][R0] ;  /* 0x0100000000027b82 */ /* 0x0004e20000000a00 */
[----:B------:R-:W4:Y:S01]  /*0060*/  LDCU.64 UR6, c[0x4][0x8] ;  /* 0x01000100ff0677ac */ /* 0x000f220008000a00 */
[----:B------:R-:W5:Y:S01]  /*0070*/  LDCU UR5, c[0x0][0x2fc] ;  /* 0x00005f80ff0577ac */ /* 0x000f620008000800 */
[----:B0-----:R-:W-:Y:S01]  /*0080*/  IADD3 R6, P0, PT, R1, UR4, RZ ;  /* 0x0000000401067c10 */ /* 0x001fe2000ff1e0ff */
[----:B----4-:R-:W-:Y:S01]  /*0090*/  IMAD.U32 R4, RZ, RZ, UR6 ;  /* 0x00000006ff047e24 */ /* 0x010fe2000f8e00ff */
[----:B------:R-:W-:-:S03]  /*00a0*/  MOV R5, UR7 ;  /* 0x0000000700057c02 */ /* 0x000fc60008000f00 */
[----:B-----5:R-:W-:Y:S01]  /*00b0*/  IMAD.X R7, RZ, RZ, UR5, P0 ;  /* 0x00000005ff077e24 */ /* 0x020fe200080e06ff */
[----:B-1----:R2:W-:Y:S07]  /*00c0*/  STL [R1], R8 ;  /* 0x0000000801007387 */ /* 0x0025ee0000100800 */
[----:B------:R-:W-:-:S07]  /*00d0*/  LEPC R20, `(.L_x_0) ;  /* 0x000000001014794e */ /* 0x000fce0000000000 */
[----:B--23--:R-:W-:Y:S05]  /*00e0*/  CALL.ABS.NOINC R2 ;  /* 0x0000000002007343 */ /* 0x00cfea0003c00000 */
.L_x_0:
[----:B------:R-:W-:Y:S05]  /*00f0*/  EXIT ;  /* 0x000000000000794d */ /* 0x000fea0003800000 */
.L_x_1:
[----:B------:R-:W-:-:S00]  /*0100*/  BRA `(.L_x_1) ;  /* 0xfffffffc00fc7947 */ /* 0x000fc0000383ffff */
[----:B------:R-:W-:-:S00]  /*0110*/  NOP ;  /* 0x0000000000007918 */ /* 0x000fc00000000000 */
        /* <DEDUP_REMOVED lines=14> */
.L_x_2:


//--------------------- .nv.global.init           --------------------------
	.section	.nv.global.init,"aw",@progbits
.nv.global.init:
	.type		$str,@object
	.size		$str,(.L_0 - $str)
$str:
        /*0000*/ 	.byte	0x48, 0x65, 0x6c, 0x6c, 0x6f, 0x20, 0x66, 0x72, 0x6f, 0x6d, 0x20, 0x47, 0x50, 0x55, 0x21, 0x20
        /*0010*/ 	.byte	0x54, 0x68, 0x72, 0x65, 0x61, 0x64, 0x20, 0x49, 0x44, 0x3a, 0x20, 0x25, 0x64, 0x0a, 0x00
.L_0:


//--------------------- .nv.shared.reserved.0     --------------------------
	.section	.nv.shared.reserved.0,"aw",@nobits
	.weak		__nv_reservedSMEM_offset_0_alias
	.size		__nv_reservedSMEM_offset_0_alias, 0, 64
	.other		__nv_reservedSMEM_offset_0_alias,@"STO_CUDA_RESERVED_SHARED STV_DEFAULT"
__nv_reservedSMEM_offset_0_alias:
	.zero		0
	.zero		64


//--------------------- .nv.constant0._Z12helloFromGPUv --------------------------
	.section	.nv.constant0._Z12helloFromGPUv,"a",@progbits
	.sectionflags	@""
	.align	4
.nv.constant0._Z12helloFromGPUv:
	.zero		896


//--------------------- SYMBOLS --------------------------

	.type		.nv.reservedSmem.offset0,@object
	.size		.nv.reservedSmem.offset0,0x4
	.type		vprintf,@function
